	.version 2.1
	.target sm_20
	// compiled with /usr/local/cuda3.1/cuda/open64/lib//be
	// nvopencc 3.1 built on 2010-06-07

	//-----------------------------------------------------------
	// Compiling /tmp/tmpxft_00001c78_00000000-7_cppIntegration_kernel.cpp3.i (/tmp/ccBI#.dE7RQn)
	//-----------------------------------------------------------

	//-----------------------------------------------------------
	// Options:
	//-----------------------------------------------------------
	//  Target:ptx, ISA:sm_20, Endian:little, Pointer Size:64
	//  -O3	(Optimization level)
	//  -g0	(Debug level)
	//  -m2	(Report advisories)
	//-----------------------------------------------------------

	.file	1	"<command-line>"
	.file	2	"/tmp/tmpxft_00001c78_00000000-6_cppIntegration_kernel.cudafe2.gpu"
	.file	3	"/usr/lib/gcc/x86_64-linux-gnu/4.4.3/include/stddef.h"
	.file	4	"/usr/local/cuda3.1/cuda/bin/../include/crt/device_runtime.h"
	.file	5	"/usr/local/cuda3.1/cuda/bin/../include/host_defines.h"
	.file	6	"/usr/local/cuda3.1/cuda/bin/../include/builtin_types.h"
	.file	7	"/usr/local/cuda3.1/cuda/bin/../include/device_types.h"
	.file	8	"/usr/local/cuda3.1/cuda/bin/../include/driver_types.h"
	.file	9	"/usr/local/cuda3.1/cuda/bin/../include/surface_types.h"
	.file	10	"/usr/local/cuda3.1/cuda/bin/../include/texture_types.h"
	.file	11	"/usr/local/cuda3.1/cuda/bin/../include/vector_types.h"
	.file	12	"/usr/local/cuda3.1/cuda/bin/../include/device_launch_parameters.h"
	.file	13	"/usr/local/cuda3.1/cuda/bin/../include/crt/storage_class.h"
	.file	14	"/usr/include/bits/types.h"
	.file	15	"/usr/include/time.h"
	.file	16	"/usr/local/cuda3.1/cuda/bin/../include/texture_fetch_functions.h"
	.file	17	"/home/andrew/repositories/gpuocelot/tests/cuda2.2/tests/cppIntegration/cppIntegration_kernel.cu"
	.file	18	"/usr/local/cuda3.1/cuda/bin/../include/common_functions.h"
	.file	19	"/usr/local/cuda3.1/cuda/bin/../include/math_functions.h"
	.file	20	"/usr/local/cuda3.1/cuda/bin/../include/math_constants.h"
	.file	21	"/usr/local/cuda3.1/cuda/bin/../include/device_functions.h"
	.file	22	"/usr/local/cuda3.1/cuda/bin/../include/sm_11_atomic_functions.h"
	.file	23	"/usr/local/cuda3.1/cuda/bin/../include/sm_12_atomic_functions.h"
	.file	24	"/usr/local/cuda3.1/cuda/bin/../include/sm_13_double_functions.h"
	.file	25	"/usr/local/cuda3.1/cuda/bin/../include/sm_20_atomic_functions.h"
	.file	26	"/usr/local/cuda3.1/cuda/bin/../include/sm_20_intrinsics.h"
	.file	27	"/usr/local/cuda3.1/cuda/bin/../include/surface_functions.h"
	.file	28	"/usr/local/cuda3.1/cuda/bin/../include/math_functions_dbl_ptx3.h"


	.entry _Z6kernelPi (
		.param .u64 __cudaparm__Z6kernelPi_g_data)
	{
	.reg .u32 %r<21>;
	.reg .u64 %rd<6>;
	.loc	17	49	0
$LDWbegin__Z6kernelPi:
	.loc	17	53	0
	ld.param.u64 	%rd1, [__cudaparm__Z6kernelPi_g_data];
	mov.u32 	%r1, %tid.x;
	cvt.u64.u32 	%rd2, %r1;
	mul.wide.u32 	%rd3, %r1, 4;
	add.u64 	%rd4, %rd1, %rd3;
	ld.global.s32 	%r2, [%rd4+0];
	.loc	17	63	0
	shl.b32 	%r3, %r2, 24;
	shr.s32 	%r4, %r3, 24;
	sub.s32 	%r5, %r4, 10;
	shl.b32 	%r6, %r2, 16;
	shr.s32 	%r7, %r6, 24;
	sub.s32 	%r8, %r7, 10;
	shl.b32 	%r9, %r8, 8;
	or.b32 	%r10, %r5, %r9;
	shr.s32 	%r11, %r2, 24;
	sub.s32 	%r12, %r11, 10;
	shl.b32 	%r13, %r12, 24;
	shl.b32 	%r14, %r2, 8;
	shr.s32 	%r15, %r14, 24;
	sub.s32 	%r16, %r15, 10;
	shl.b32 	%r17, %r16, 16;
	or.b32 	%r18, %r13, %r17;
	or.b32 	%r19, %r10, %r18;
	st.global.s32 	[%rd4+0], %r19;
	.loc	17	67	0
	exit;
$LDWend__Z6kernelPi:
	} // _Z6kernelPi

	.entry _Z7kernel2P4int2 (
		.param .u64 __cudaparm__Z7kernel2P4int2_g_data)
	{
	.reg .u32 %r<6>;
	.reg .u64 %rd<6>;
	.loc	17	74	0
$LDWbegin__Z7kernel2P4int2:
	.loc	17	88	0
	ld.param.u64 	%rd1, [__cudaparm__Z7kernel2P4int2_g_data];
	mov.u32 	%r1, %tid.x;
	cvt.u64.u32 	%rd2, %r1;
	mul.wide.u32 	%rd3, %r1, 8;
	add.u64 	%rd4, %rd1, %rd3;
	ld.global.v2.s32 	{%r2,%r3}, [%rd4+0];
	sub.s32 	%r4, %r2, %r3;
	st.global.s32 	[%rd4+0], %r4;
	.loc	17	89	0
	exit;
$LDWend__Z7kernel2P4int2:
	} // _Z7kernel2P4int2



// ===== COMPILED SASS (sm_100) =====

	.target	sm_100

	.elftype	@"ET_EXEC"


//--------------------- .note.nv.tkinfo           --------------------------
	.section	.note.nv.tkinfo,"",@"SHT_NOTE"
	.sectionflags	@"SHF_NOTE_NV_TKINFO"
	.tkinfo
        /*0018*/ 	.word	0x00000002
        /*0030*/ 	.string	""
        /*0030*/ 	.string	"ptxas"
        /*0030*/ 	.string	"Cuda compilation tools, release 13.0, V13.0.88"
        /*0030*/ 	.string	"Build cuda_13.0.r13.0/compiler.36424714_0"
        /*0030*/ 	.string	"-arch sm_100 "



//--------------------- .note.nv.cuinfo           --------------------------
	.section	.note.nv.cuinfo,"",@"SHT_NOTE"
	.sectionflags	@"SHF_NOTE_NV_CUINFO"
        /*0018*/ 	.short	0x0002
        /*001a*/ 	.short	0x0014
        /*001c*/ 	.short	0x0082
	.zero		2


//--------------------- .nv.info                  --------------------------
	.section	.nv.info,"",@"SHT_CUDA_INFO"
	.align	4


	//----- nvinfo : EIATTR_REGCOUNT
	.align		4
        /*0000*/ 	.byte	0x04, 0x2f
        /*0002*/ 	.short	(.L_1 - .L_0)
	.align		4
.L_0:
        /*0004*/ 	.word	index@(_Z6kernelPi)
        /*0008*/ 	.word	0x0000000a


	//----- nvinfo : EIATTR_FRAME_SIZE
	.align		4
.L_1:
        /*000c*/ 	.byte	0x04, 0x11
        /*000e*/ 	.short	(.L_3 - .L_2)
	.align		4
.L_2:
        /*0010*/ 	.word	index@(_Z6kernelPi)
        /*0014*/ 	.word	0x00000000


	//----- nvinfo : EIATTR_REGCOUNT
	.align		4
.L_3:
        /*0018*/ 	.byte	0x04, 0x2f
        /*001a*/ 	.short	(.L_5 - .L_4)
	.align		4
.L_4:
        /*001c*/ 	.word	index@(_Z7kernel2P4int2)
        /*0020*/ 	.word	0x00000008


	//----- nvinfo : EIATTR_FRAME_SIZE
	.align		4
.L_5:
        /*0024*/ 	.byte	0x04, 0x11
        /*0026*/ 	.short	(.L_7 - .L_6)
	.align		4
.L_6:
        /*0028*/ 	.word	index@(_Z7kernel2P4int2)
        /*002c*/ 	.word	0x00000000


	//----- nvinfo : EIATTR_MIN_STACK_SIZE
	.align		4
.L_7:
        /*0030*/ 	.byte	0x04, 0x12
        /*0032*/ 	.short	(.L_9 - .L_8)
	.align		4
.L_8:
        /*0034*/ 	.word	index@(_Z7kernel2P4int2)
        /*0038*/ 	.word	0x00000000


	//----- nvinfo : EIATTR_MIN_STACK_SIZE
	.align		4
.L_9:
        /*003c*/ 	.byte	0x04, 0x12
        /*003e*/ 	.short	(.L_11 - .L_10)
	.align		4
.L_10:
        /*0040*/ 	.word	index@(_Z6kernelPi)
        /*0044*/ 	.word	0x00000000
.L_11:


//--------------------- .nv.compat                --------------------------
	.section	.nv.compat,"",@"SHT_CUDA_COMPAT_INFO"
	.align	4
        /*0000*/ 	.byte	0x02, 0x09, 0x00, 0x00, 0x02, 0x02, 0x01, 0x00, 0x02, 0x05, 0x05, 0x00, 0x03, 0x07, 0x01, 0x01
        /*0010*/ 	.byte	0x02, 0x03, 0x00, 0x00, 0x02, 0x06, 0x01, 0x00, 0x04, 0x0b, 0x08, 0x00, 0x09, 0x00, 0x00, 0x00
        /*0020*/ 	.byte	0x00, 0x00, 0x00, 0x00


//--------------------- .nv.info._Z7kernel2P4int2 --------------------------
	.section	.nv.info._Z7kernel2P4int2,"",@"SHT_CUDA_INFO"
	.sectionflags	@""
	.align	4


	//----- nvinfo : EIATTR_CUDA_API_VERSION
	.align		4
        /*0000*/ 	.byte	0x04, 0x37
        /*0002*/ 	.short	(.L_13 - .L_12)
.L_12:
        /*0004*/ 	.word	0x00000082


	//----- nvinfo : EIATTR_KPARAM_INFO
	.align		4
.L_13:
        /*0008*/ 	.byte	0x04, 0x17
        /*000a*/ 	.short	(.L_15 - .L_14)
.L_14:
        /*000c*/ 	.word	0x00000000
        /*0010*/ 	.short	0x0000
        /*0012*/ 	.short	0x0000
        /*0014*/ 	.byte	0x00, 0xf0, 0x21, 0x00


	//----- nvinfo : EIATTR_SPARSE_MMA_MASK
	.align		4
.L_15:
        /*0018*/ 	.byte	0x03, 0x50
        /*001a*/ 	.short	0x0000


	//----- nvinfo : EIATTR_MAXREG_COUNT
	.align		4
        /*001c*/ 	.byte	0x03, 0x1b
        /*001e*/ 	.short	0x00ff


	//----- nvinfo : EIATTR_MERCURY_ISA_VERSION
	.align		4
        /*0020*/ 	.byte	0x03, 0x5f
        /*0022*/ 	.short	0x0101


	//----- nvinfo : EIATTR_VRC_CTA_INIT_COUNT
	.align		4
        /*0024*/ 	.byte	0x02, 0x4a
	.zero		1
	.zero		1


	//----- nvinfo : EIATTR_EXIT_INSTR_OFFSETS
	.align		4
        /*0028*/ 	.byte	0x04, 0x1c
        /*002a*/ 	.short	(.L_17 - .L_16)


	//   ....[0]....
.L_16:
        /*002c*/ 	.word	0x00000080


	//----- nvinfo : EIATTR_CBANK_PARAM_SIZE
	.align		4
.L_17:
        /*0030*/ 	.byte	0x03, 0x19
        /*0032*/ 	.short	0x0008


	//----- nvinfo : EIATTR_PARAM_CBANK
	.align		4
        /*0034*/ 	.byte	0x04, 0x0a
        /*0036*/ 	.short	(.L_19 - .L_18)
	.align		4
.L_18:
        /*0038*/ 	.word	index@(.nv.constant0._Z7kernel2P4int2)
        /*003c*/ 	.short	0x0380
        /*003e*/ 	.short	0x0008


	//----- nvinfo : EIATTR_SW_WAR
	.align		4
.L_19:
        /*0040*/ 	.byte	0x04, 0x36
        /*0042*/ 	.short	(.L_21 - .L_20)
.L_20:
        /*0044*/ 	.word	0x00000008
.L_21:


//--------------------- .nv.info._Z6kernelPi      --------------------------
	.section	.nv.info._Z6kernelPi,"",@"SHT_CUDA_INFO"
	.sectionflags	@""
	.align	4


	//----- nvinfo : EIATTR_CUDA_API_VERSION
	.align		4
        /*0000*/ 	.byte	0x04, 0x37
        /*0002*/ 	.short	(.L_23 - .L_22)
.L_22:
        /*0004*/ 	.word	0x00000082


	//----- nvinfo : EIATTR_KPARAM_INFO
	.align		4
.L_23:
        /*0008*/ 	.byte	0x04, 0x17
        /*000a*/ 	.short	(.L_25 - .L_24)
.L_24:
        /*000c*/ 	.word	0x00000000
        /*0010*/ 	.short	0x0000
        /*0012*/ 	.short	0x0000
        /*0014*/ 	.byte	0x00, 0xf0, 0x21, 0x00


	//----- nvinfo : EIATTR_SPARSE_MMA_MASK
	.align		4
.L_25:
        /*0018*/ 	.byte	0x03, 0x50
        /*001a*/ 	.short	0x0000


	//----- nvinfo : EIATTR_MAXREG_COUNT
	.align		4
        /*001c*/ 	.byte	0x03, 0x1b
        /*001e*/ 	.short	0x00ff


	//----- nvinfo : EIATTR_MERCURY_ISA_VERSION
	.align		4
        /*0020*/ 	.byte	0x03, 0x5f
        /*0022*/ 	.short	0x0101


	//----- nvinfo : EIATTR_VRC_CTA_INIT_COUNT
	.align		4
        /*0024*/ 	.byte	0x02, 0x4a
	.zero		1
	.zero		1


	//----- nvinfo : EIATTR_EXIT_INSTR_OFFSETS
	.align		4
        /*0028*/ 	.byte	0x04, 0x1c
        /*002a*/ 	.short	(.L_27 - .L_26)


	//   ....[0]....
.L_26:
        /*002c*/ 	.word	0x00000130


	//----- nvinfo : EIATTR_CBANK_PARAM_SIZE
	.align		4
.L_27:
        /*0030*/ 	.byte	0x03, 0x19
        /*0032*/ 	.short	0x0008


	//----- nvinfo : EIATTR_PARAM_CBANK
	.align		4
        /*0034*/ 	.byte	0x04, 0x0a
        /*0036*/ 	.short	(.L_29 - .L_28)
	.align		4
.L_28:
        /*0038*/ 	.word	index@(.nv.constant0._Z6kernelPi)
        /*003c*/ 	.short	0x0380
        /*003e*/ 	.short	0x0008


	//----- nvinfo : EIATTR_SW_WAR
	.align		4
.L_29:
        /*0040*/ 	.byte	0x04, 0x36
        /*0042*/ 	.short	(.L_31 - .L_30)
.L_30:
        /*0044*/ 	.word	0x00000008
.L_31:


//--------------------- .nv.callgraph             --------------------------
	.section	.nv.callgraph,"",@"SHT_CUDA_CALLGRAPH"
	.align	4
	.sectionentsize	8
	.align		4
        /*0000*/ 	.word	0x00000000
	.align		4
        /*0004*/ 	.word	0xffffffff
	.align		4
        /*0008*/ 	.word	0x00000000
	.align		4
        /*000c*/ 	.word	0xfffffffe
	.align		4
        /*0010*/ 	.word	0x00000000
	.align		4
        /*0014*/ 	.word	0xfffffffd
	.align		4
        /*0018*/ 	.word	0x00000000
	.align		4
        /*001c*/ 	.word	0xfffffffc


//--------------------- .text._Z7kernel2P4int2    --------------------------
	.section	.text._Z7kernel2P4int2,"ax",@progbits
	.align	128
.text._Z7kernel2P4int2:
        .type           _Z7kernel2P4int2,@function
        .size           _Z7kernel2P4int2,(.L_x_2 - _Z7kernel2P4int2)
        .other          _Z7kernel2P4int2,@"STO_CUDA_ENTRY STV_DEFAULT"
_Z7kernel2P4int2:
[----:B------:R-:W-:Y:S01]  /*0000*/  LDC R1, c[0x0][0x37c] ;  /* 0x0000df00ff017b82 */ /* 0x000fe20000000800 */
[----:B------:R-:W0:Y:S07]  /*0010*/  S2R R5, SR_TID.X ;  /* 0x0000000000057919 */ /* 0x000e2e0000002100 */
[----:B------:R-:W0:Y:S01]  /*0020*/  LDC.64 R2, c[0x0][0x380] ;  /* 0x0000e000ff027b82 */ /* 0x000e220000000a00 */
[----:B------:R-:W1:Y:S01]  /*0030*/  LDCU.64 UR4, c[0x0][0x358] ;  /* 0x00006b00ff0477ac */ /* 0x000e620008000a00 */
[----:B0-----:R-:W-:-:S05]  /*0040*/  IMAD.WIDE.U32 R2, R5, 0x8, R2 ;  /* 0x0000000805027825 */ /* 0x001fca00078e0002 */
[----:B-1----:R-:W2:Y:S02]  /*0050*/  LDG.E.64 R4, desc[UR4][R2.64] ;  /* 0x0000000402047981 */ /* 0x002ea4000c1e1b00 */
[----:B--2---:R-:W-:-:S05]  /*0060*/  IADD3 R5, PT, PT, R4, -R5, RZ ;  /* 0x8000000504057210 */ /* 0x004fca0007ffe0ff */
[----:B------:R-:W-:Y:S01]  /*0070*/  STG.E desc[UR4][R2.64], R5 ;  /* 0x0000000502007986 */ /* 0x000fe2000c101904 */
[----:B------:R-:W-:Y:S05]  /*0080*/  EXIT ;  /* 0x000000000000794d */ /* 0x000fea0003800000 */
.L_x_0:
[----:B------:R-:W-:-:S00]  /*0090*/  BRA `(.L_x_0) ;  /* 0xfffffffc00fc7947 */ /* 0x000fc0000383ffff */
[----:B------:R-:W-:-:S00]  /*00a0*/  NOP ;  /* 0x0000000000007918 */ /* 0x000fc00000000000 */
        /* <DEDUP_REMOVED lines=13> */
.L_x_2:


//--------------------- .text._Z6kernelPi         --------------------------
	.section	.text._Z6kernelPi,"ax",@progbits
	.align	128
.text._Z6kernelPi:
        .type           _Z6kernelPi,@function
        .size           _Z6kernelPi,(.L_x_3 - _Z6kernelPi)
        .other          _Z6kernelPi,@"STO_CUDA_ENTRY STV_DEFAULT"
_Z6kernelPi:
[----:B------:R-:W-:Y:S01]  /*0000*/  LDC R1, c[0x0][0x37c] ;  /* 0x0000df00ff017b82 */ /* 0x000fe20000000800 */
[----:B------:R-:W0:Y:S07]  /*0010*/  S2R R5, SR_TID.X ;  /* 0x0000000000057919 */ /* 0x000e2e0000002100 */
[----:B------:R-:W0:Y:S01]  /*0020*/  LDC.64 R2, c[0x0][0x380] ;  /* 0x0000e000ff027b82 */ /* 0x000e220000000a00 */
[----:B------:R-:W1:Y:S01]  /*0030*/  LDCU.64 UR4, c[0x0][0x358] ;  /* 0x00006b00ff0477ac */ /* 0x000e620008000a00 */
[----:B0-----:R-:W-:-:S05]  /*0040*/  IMAD.WIDE.U32 R2, R5, 0x4, R2 ;  /* 0x0000000405027825 */ /* 0x001fca00078e0002 */
[----:B-1----:R-:W2:Y:S02]  /*0050*/  LDG.E R0, desc[UR4][R2.64] ;  /* 0x0000000402007981 */ /* 0x002ea4000c1e1900 */
[C---:B--2---:R-:W-:Y:S02]  /*0060*/  IMAD.U32 R5, R0.reuse, 0x10000, RZ ;  /* 0x0001000000057824 */ /* 0x044fe400078e00ff */
[C---:B------:R-:W-:Y:S02]  /*0070*/  IMAD.SHL.U32 R4, R0.reuse, 0x1000000, RZ ;  /* 0x0100000000047824 */ /* 0x040fe400078e00ff */
[C---:B------:R-:W-:Y:S01]  /*0080*/  IMAD.SHL.U32 R6, R0.reuse, 0x100, RZ ;  /* 0x0000010000067824 */ /* 0x040fe200078e00ff */
[----:B------:R-:W-:Y:S02]  /*0090*/  LEA.HI.SX32 R5, R5, 0xfffffff6, 0x8 ;  /* 0xfffffff605057811 */ /* 0x000fe400078f42ff */
[----:B------:R-:W-:Y:S02]  /*00a0*/  LEA.HI.SX32 R0, R0, 0xfffffff6, 0x8 ;  /* 0xfffffff600007811 */ /* 0x000fe400078f42ff */
[----:B------:R-:W-:-:S02]  /*00b0*/  LEA.HI.SX32 R4, R4, 0xfffffff6, 0x8 ;  /* 0xfffffff604047811 */ /* 0x000fc400078f42ff */
[----:B------:R-:W-:Y:S01]  /*00c0*/  LEA.HI.SX32 R6, R6, 0xfffffff6, 0x8 ;  /* 0xfffffff606067811 */ /* 0x000fe200078f42ff */
[----:B------:R-:W-:Y:S01]  /*00d0*/  IMAD.SHL.U32 R7, R0, 0x1000000, RZ ;  /* 0x0100000000077824 */ /* 0x000fe200078e00ff */
[----:B------:R-:W-:Y:S02]  /*00e0*/  SHF.L.U32 R5, R5, 0x8, RZ ;  /* 0x0000000805057819 */ /* 0x000fe400000006ff */
[----:B------:R-:W-:Y:S02]  /*00f0*/  SHF.L.U32 R6, R6, 0x10, RZ ;  /* 0x0000001006067819 */ /* 0x000fe400000006ff */
[----:B------:R-:W-:-:S04]  /*0100*/  LOP3.LUT R4, R4, R5, RZ, 0xfc, !PT ;  /* 0x0000000504047212 */ /* 0x000fc800078efcff */
[----:B------:R-:W-:-:S05]  /*0110*/  LOP3.LUT R7, R4, R7, R6, 0xfe, !PT ;  /* 0x0000000704077212 */ /* 0x000fca00078efe06 */
[----:B------:R-:W-:Y:S01]  /*0120*/  STG.E desc[UR4][R2.64], R7 ;  /* 0x0000000702007986 */ /* 0x000fe2000c101904 */
[----:B------:R-:W-:Y:S05]  /*0130*/  EXIT ;  /* 0x000000000000794d */ /* 0x000fea0003800000 */
.L_x_1:
        /* <DEDUP_REMOVED lines=12> */
.L_x_3:


//--------------------- .nv.shared.reserved.0     --------------------------
	.section	.nv.shared.reserved.0,"aw",@nobits
	.weak		__nv_reservedSMEM_offset_0_alias
	.size		__nv_reservedSMEM_offset_0_alias, 0, 64
	.other		__nv_reservedSMEM_offset_0_alias,@"STO_CUDA_RESERVED_SHARED STV_DEFAULT"
__nv_reservedSMEM_offset_0_alias:
	.zero		0
	.zero		64


//--------------------- .nv.constant0._Z7kernel2P4int2 --------------------------
	.section	.nv.constant0._Z7kernel2P4int2,"a",@progbits
	.sectionflags	@""
	.align	4
.nv.constant0._Z7kernel2P4int2:
	.zero		904


//--------------------- .nv.constant0._Z6kernelPi --------------------------
	.section	.nv.constant0._Z6kernelPi,"a",@progbits
	.sectionflags	@""
	.align	4
.nv.constant0._Z6kernelPi:
	.zero		904


//--------------------- SYMBOLS --------------------------

	.type		.nv.reservedSmem.offset0,@object
	.size		.nv.reservedSmem.offset0,0x4
